	.headerflags	@"EF_CUDA_TEXMODE_UNIFIED EF_CUDA_64BIT_ADDRESS EF_CUDA_ACCELERATORS EF_CUDA_SM90 EF_CUDA_VIRTUAL_SM(EF_CUDA_SM90)"
	.elftype	@"ET_EXEC"


//--------------------- .nv.info                  --------------------------
	.section	.nv.info,"",@"SHT_CUDA_INFO"
	.align	4


	//----- nvinfo : EIATTR_REGCOUNT
	.align		4
        /*0000*/ 	.byte	0x04, 0x2f
        /*0002*/ 	.short	(.L_2 - .L_1)
	.align		4
.L_1:
        /*0004*/ 	.word	index@(triton_poi_fused__native_batch_norm_legit_38)
        /*0008*/ 	.word	0x0000000e


	//----- nvinfo : EIATTR_MIN_STACK_SIZE
	.align		4
.L_2:
        /*000c*/ 	.byte	0x04, 0x12
        /*000e*/ 	.short	(.L_4 - .L_3)
	.align		4
.L_3:
        /*0010*/ 	.word	index@(triton_poi_fused__native_batch_norm_legit_38)
        /*0014*/ 	.word	0x00000000


	//----- nvinfo : EIATTR_FRAME_SIZE
	.align		4
.L_4:
        /*0018*/ 	.byte	0x04, 0x11
        /*001a*/ 	.short	(.L_6 - .L_5)
	.align		4
.L_5:
        /*001c*/ 	.word	index@(triton_poi_fused__native_batch_norm_legit_38)
        /*0020*/ 	.word	0x00000000


	//----- nvinfo : EIATTR_MIN_STACK_SIZE
	.align		4
.L_6:
        /*0024*/ 	.byte	0x04, 0x12
        /*0026*/ 	.short	(.L_8 - .L_7)
	.align		4
.L_7:
        /*0028*/ 	.word	index@(triton_poi_fused__native_batch_norm_legit_38)
        /*002c*/ 	.word	0x00000000
.L_8:


//--------------------- .nv.info.triton_poi_fused__native_batch_norm_legit_38 --------------------------
	.section	.nv.info.triton_poi_fused__native_batch_norm_legit_38,"",@"SHT_CUDA_INFO"
	.sectionflags	@""
	.align	4


	//----- nvinfo : EIATTR_CUDA_API_VERSION
	.align		4
        /*0000*/ 	.byte	0x04, 0x37
        /*0002*/ 	.short	(.L_10 - .L_9)
.L_9:
        /*0004*/ 	.word	0x0000007c


	//----- nvinfo : EIATTR_KPARAM_INFO
	.align		4
.L_10:
        /*0008*/ 	.byte	0x04, 0x17
        /*000a*/ 	.short	(.L_12 - .L_11)
.L_11:
        /*000c*/ 	.word	0x00000000
        /*0010*/ 	.short	0x0003
        /*0012*/ 	.short	0x0018
        /*0014*/ 	.byte	0x00, 0xf0, 0x11, 0x00


	//----- nvinfo : EIATTR_KPARAM_INFO
	.align		4
.L_12:
        /*0018*/ 	.byte	0x04, 0x17
        /*001a*/ 	.short	(.L_14 - .L_13)
.L_13:
        /*001c*/ 	.word	0x00000000
        /*0020*/ 	.short	0x0002
        /*0022*/ 	.short	0x0010
        /*0024*/ 	.byte	0x00, 0xf4, 0x21, 0x00


	//----- nvinfo : EIATTR_KPARAM_INFO
	.align		4
.L_14:
        /*0028*/ 	.byte	0x04, 0x17
        /*002a*/ 	.short	(.L_16 - .L_15)
.L_15:
        /*002c*/ 	.word	0x00000000
        /*0030*/ 	.short	0x0001
        /*0032*/ 	.short	0x0008
        /*0034*/ 	.byte	0x00, 0xf4, 0x21, 0x00


	//----- nvinfo : EIATTR_KPARAM_INFO
	.align		4
.L_16:
        /*0038*/ 	.byte	0x04, 0x17
        /*003a*/ 	.short	(.L_18 - .L_17)
.L_17:
        /*003c*/ 	.word	0x00000000
        /*0040*/ 	.short	0x0000
        /*0042*/ 	.short	0x0000
        /*0044*/ 	.byte	0x00, 0xf4, 0x21, 0x00


	//----- nvinfo : EIATTR_SPARSE_MMA_MASK
	.align		4
.L_18:
        /*0048*/ 	.byte	0x03, 0x50
        /*004a*/ 	.short	0x0000


	//----- nvinfo : EIATTR_MAXREG_COUNT
	.align		4
        /*004c*/ 	.byte	0x03, 0x1b
        /*004e*/ 	.short	0x00ff


	//----- nvinfo : EIATTR_EXIT_INSTR_OFFSETS
	.align		4
        /*0050*/ 	.byte	0x04, 0x1c
        /*0052*/ 	.short	(.L_20 - .L_19)


	//   ....[0]....
.L_19:
        /*0054*/ 	.word	0x00000220


	//----- nvinfo : EIATTR_REQNTID
	.align		4
.L_20:
        /*0058*/ 	.byte	0x04, 0x10
        /*005a*/ 	.short	(.L_22 - .L_21)
.L_21:
        /*005c*/ 	.word	0x00000080
        /*0060*/ 	.word	0x00000001
        /*0064*/ 	.word	0x00000001


	//----- nvinfo : EIATTR_CBANK_PARAM_SIZE
	.align		4
.L_22:
        /*0068*/ 	.byte	0x03, 0x19
        /*006a*/ 	.short	0x001c


	//----- nvinfo : EIATTR_PARAM_CBANK
	.align		4
        /*006c*/ 	.byte	0x04, 0x0a
        /*006e*/ 	.short	(.L_24 - .L_23)
	.align		4
.L_23:
        /*0070*/ 	.word	index@(.nv.constant0.triton_poi_fused__native_batch_norm_legit_38)
        /*0074*/ 	.short	0x0210
        /*0076*/ 	.short	0x001c


	//----- nvinfo : EIATTR_SW_WAR
	.align		4
.L_24:
        /*0078*/ 	.byte	0x04, 0x36
        /*007a*/ 	.short	(.L_26 - .L_25)
.L_25:
        /*007c*/ 	.word	0x00000008
.L_26:


//--------------------- .nv.callgraph             --------------------------
	.section	.nv.callgraph,"",@"SHT_CUDA_CALLGRAPH"
	.align	4
	.sectionentsize	8
	.align		4
        /*0000*/ 	.word	0x00000000
	.align		4
        /*0004*/ 	.word	0xffffffff
	.align		4
        /*0008*/ 	.word	0x00000000
	.align		4
        /*000c*/ 	.word	0xfffffffe
	.align		4
        /*0010*/ 	.word	0x00000000
	.align		4
        /*0014*/ 	.word	0xfffffffd
	.align		4
        /*0018*/ 	.word	0x00000000
	.align		4
        /*001c*/ 	.word	0xfffffffc


//--------------------- .nv.constant4             --------------------------
	.section	.nv.constant4,"a",@progbits
	.align	8
	.align		8
.nv.constant4:
        /*0000*/ 	.dword	_$_str


//--------------------- .text.triton_poi_fused__native_batch_norm_legit_38 --------------------------
	.section	.text.triton_poi_fused__native_batch_norm_legit_38,"ax",@progbits
	.align	128
        .global         triton_poi_fused__native_batch_norm_legit_38
        .type           triton_poi_fused__native_batch_norm_legit_38,@function
        .size           triton_poi_fused__native_batch_norm_legit_38,(.L_x_1 - triton_poi_fused__native_batch_norm_legit_38)
        .other          triton_poi_fused__native_batch_norm_legit_38,@"STO_CUDA_ENTRY STV_DEFAULT"
triton_poi_fused__native_batch_norm_legit_38:
.text.triton_poi_fused__native_batch_norm_legit_38:
[----:B------:R-:W-:Y:S01]  /*0000*/  LDC R1, c[0x0][0x28] ;  /* 0x00000a00ff017b82 */ /* 0x000fe20000000800 */
[----:B------:R-:W1:Y:S07]  /*0010*/  S2R R0, SR_TID.X ;  /* 0x0000000000007919 */ /* 0x000e6e0000002100 */
[----:B------:R-:W2:Y:S01]  /*0020*/  LDC.64 R2, c[0x0][0x210] ;  /* 0x00008400ff027b82 */ /* 0x000ea20000000a00 */
[----:B------:R-:W-:Y:S01]  /*0030*/  ULDC.64 UR4, c[0x0][0x208] ;  /* 0x0000820000047ab9 */ /* 0x000fe20000000a00 */
[----:B------:R-:W3:Y:S01]  /*0040*/  S2R R5, SR_CTAID.X ;  /* 0x0000000000057919 */ /* 0x000ee20000002500 */
[----:B-1----:R-:W-:-:S04]  /*0050*/  LOP3.LUT R0, R0, 0x7f, RZ, 0xc0, !PT ;  /* 0x0000007f00007812 */ /* 0x002fc800078ec0ff */
[----:B---3--:R-:W-:-:S04]  /*0060*/  LEA R0, R5, R0, 0x7 ;  /* 0x0000000005007211 */ /* 0x008fc800078e38ff */
[----:B------:R-:W-:-:S05]  /*0070*/  SHF.L.U32 R5, R0, 0x2, RZ ;  /* 0x0000000200057819 */ /* 0x000fca00000006ff */
[----:B--2---:R-:W-:-:S05]  /*0080*/  IMAD.WIDE R2, R5, 0x4, R2 ;  /* 0x0000000405027825 */ /* 0x004fca00078e0202 */
[----:B------:R-:W2:Y:S04]  /*0090*/  LDG.E.EL R4, desc[UR4][R2.64] ;  /* 0x0000000402047981 */ /* 0x000ea8000c2e1900 */
[----:B------:R-:W2:Y:S04]  /*00a0*/  LDG.E.EL R5, desc[UR4][R2.64+0x4] ;  /* 0x0000040402057981 */ /* 0x000ea8000c2e1900 */
[----:B------:R-:W3:Y:S04]  /*00b0*/  LDG.E.EL R6, desc[UR4][R2.64+0x8] ;  /* 0x0000080402067981 */ /* 0x000ee8000c2e1900 */
[----:B------:R-:W4:Y:S01]  /*00c0*/  LDG.E.EL R8, desc[UR4][R2.64+0xc] ;  /* 0x00000c0402087981 */ /* 0x000f22000c2e1900 */
[----:B--2---:R-:W-:-:S04]  /*00d0*/  FADD R7, R4, R5 ;  /* 0x0000000504077221 */ /* 0x004fc80000000000 */
[----:B---3--:R-:W-:-:S04]  /*00e0*/  FADD R7, R6, R7 ;  /* 0x0000000706077221 */ /* 0x008fc80000000000 */
[----:B----4-:R-:W-:-:S04]  /*00f0*/  FADD R7, R8, R7 ;  /* 0x0000000708077221 */ /* 0x010fc80000000000 */
[----:B------:R-:W-:-:S04]  /*0100*/  FMUL R9, R7, 0.25 ;  /* 0x3e80000007097820 */ /* 0x000fc80000400000 */
[--C-:B------:R-:W-:Y:S01]  /*0110*/  FADD R5, R5, -R9.reuse ;  /* 0x8000000905057221 */ /* 0x100fe20000000000 */
[--C-:B------:R-:W-:Y:S01]  /*0120*/  FADD R4, R4, -R9.reuse ;  /* 0x8000000904047221 */ /* 0x100fe20000000000 */
[--C-:B------:R-:W-:Y:S01]  /*0130*/  FADD R11, R6, -R9.reuse ;  /* 0x80000009060b7221 */ /* 0x100fe20000000000 */
[----:B------:R-:W-:Y:S01]  /*0140*/  FADD R3, R8, -R9 ;  /* 0x8000000908037221 */ /* 0x000fe20000000000 */
[----:B------:R-:W-:Y:S01]  /*0150*/  FMUL R5, R5, R5 ;  /* 0x0000000505057220 */ /* 0x000fe20000400000 */
[----:B------:R-:W1:Y:S03]  /*0160*/  LDC.64 R6, c[0x0][0x220] ;  /* 0x00008800ff067b82 */ /* 0x000e660000000a00 */
[----:B------:R-:W-:-:S04]  /*0170*/  FFMA R10, R4, R4, R5 ;  /* 0x00000004040a7223 */ /* 0x000fc80000000005 */
[----:B------:R-:W-:Y:S01]  /*0180*/  FFMA R10, R11, R11, R10 ;  /* 0x0000000b0b0a7223 */ /* 0x000fe2000000000a */
[----:B------:R-:W2:Y:S01]  /*0190*/  LDC.64 R4, c[0x0][0x218] ;  /* 0x00008600ff047b82 */ /* 0x000ea20000000a00 */
[----:B------:R-:W-:Y:S02]  /*01a0*/  HFMA2.MMA R11, -RZ, RZ, 1.625, 0 ;  /* 0x3e800000ff0b7435 */ /* 0x000fe400000001ff */
[----:B------:R-:W-:-:S08]  /*01b0*/  FFMA R10, R3, R3, R10 ;  /* 0x00000003030a7223 */ /* 0x000fd0000000000a */
[----:B------:R-:W-:-:S04]  /*01c0*/  FFMA R10, R10, R11, 9.9999997473787516356e-06 ;  /* 0x3727c5ac0a0a7423 */ /* 0x000fc8000000000b */
[----:B------:R-:W3:Y:S01]  /*01d0*/  MUFU.RSQ R11, R10 ;  /* 0x0000000a000b7308 */ /* 0x000ee20000001400 */
[----:B--2---:R-:W-:-:S04]  /*01e0*/  IMAD.WIDE R2, R0, 0x4, R4 ;  /* 0x0000000400027825 */ /* 0x004fc800078e0204 */
[----:B-1----:R-:W-:Y:S01]  /*01f0*/  IMAD.WIDE R4, R0, 0x4, R6 ;  /* 0x0000000400047825 */ /* 0x002fe200078e0206 */
[----:B------:R-:W-:Y:S04]  /*0200*/  STG.E desc[UR4][R2.64], R9 ;  /* 0x0000000902007986 */ /* 0x000fe8000c101904 */
[----:B---3--:R-:W-:Y:S01]  /*0210*/  STG.E desc[UR4][R4.64], R11 ;  /* 0x0000000b04007986 */ /* 0x008fe2000c101904 */
[----:B------:R-:W-:Y:S05]  /*0220*/  EXIT ;  /* 0x000000000000794d */ /* 0x000fea0003800000 */
.L_x_0:
[----:B------:R-:W-:-:S00]  /*0230*/  BRA `(.L_x_0) ;  /* 0xfffffffc00fc7947 */ /* 0x000fc0000383ffff */
[----:B------:R-:W-:-:S00]  /*0240*/  NOP ;  /* 0x0000000000007918 */ /* 0x000fc00000000000 */
        /* <DEDUP_REMOVED lines=11> */
.L_x_1:


//--------------------- .nv.global.init           --------------------------
	.section	.nv.global.init,"aw",@progbits
.nv.global.init:
	.type		_$_str,@object
	.size		_$_str,(.L_0 - _$_str)
_$_str:
        /*0000*/ 	.byte	0x5f, 0x5f, 0x43, 0x55, 0x44, 0x41, 0x5f, 0x46, 0x54, 0x5a, 0x00
.L_0:


//--------------------- .nv.constant0.triton_poi_fused__native_batch_norm_legit_38 --------------------------
	.section	.nv.constant0.triton_poi_fused__native_batch_norm_legit_38,"a",@progbits
	.sectionflags	@""
	.align	4
.nv.constant0.triton_poi_fused__native_batch_norm_legit_38:
	.zero		556
